	.headerflags	@"EF_CUDA_TEXMODE_UNIFIED EF_CUDA_64BIT_ADDRESS EF_CUDA_ACCELERATORS EF_CUDA_SM90 EF_CUDA_VIRTUAL_SM(EF_CUDA_SM90)"
	.elftype	@"ET_EXEC"


//--------------------- .nv.info                  --------------------------
	.section	.nv.info,"",@"SHT_CUDA_INFO"
	.align	4


	//----- nvinfo : EIATTR_REGCOUNT
	.align		4
        /*0000*/ 	.byte	0x04, 0x2f
        /*0002*/ 	.short	(.L_3 - .L_2)
	.align		4
.L_2:
        /*0004*/ 	.word	index@(triton_poi_fused__native_batch_norm_legit_no_training_convolution_relu_8)
        /*0008*/ 	.word	0x00000020


	//----- nvinfo : EIATTR_MIN_STACK_SIZE
	.align		4
.L_3:
        /*000c*/ 	.byte	0x04, 0x12
        /*000e*/ 	.short	(.L_5 - .L_4)
	.align		4
.L_4:
        /*0010*/ 	.word	index@(triton_poi_fused__native_batch_norm_legit_no_training_convolution_relu_8)
        /*0014*/ 	.word	0x00000000


	//----- nvinfo : EIATTR_FRAME_SIZE
	.align		4
.L_5:
        /*0018*/ 	.byte	0x04, 0x11
        /*001a*/ 	.short	(.L_7 - .L_6)
	.align		4
.L_6:
        /*001c*/ 	.word	index@(triton_poi_fused__native_batch_norm_legit_no_training_convolution_relu_8)
        /*0020*/ 	.word	0x00000000


	//----- nvinfo : EIATTR_MIN_STACK_SIZE
	.align		4
.L_7:
        /*0024*/ 	.byte	0x04, 0x12
        /*0026*/ 	.short	(.L_9 - .L_8)
	.align		4
.L_8:
        /*0028*/ 	.word	index@(triton_poi_fused__native_batch_norm_legit_no_training_convolution_relu_8)
        /*002c*/ 	.word	0x00000000
.L_9:


//--------------------- .nv.info.triton_poi_fused__native_batch_norm_legit_no_training_convolution_relu_8 --------------------------
	.section	.nv.info.triton_poi_fused__native_batch_norm_legit_no_training_convolution_relu_8,"",@"SHT_CUDA_INFO"
	.sectionflags	@""
	.align	4


	//----- nvinfo : EIATTR_CUDA_API_VERSION
	.align		4
        /*0000*/ 	.byte	0x04, 0x37
        /*0002*/ 	.short	(.L_11 - .L_10)
.L_10:
        /*0004*/ 	.word	0x0000007c


	//----- nvinfo : EIATTR_KPARAM_INFO
	.align		4
.L_11:
        /*0008*/ 	.byte	0x04, 0x17
        /*000a*/ 	.short	(.L_13 - .L_12)
.L_12:
        /*000c*/ 	.word	0x00000000
        /*0010*/ 	.short	0x0007
        /*0012*/ 	.short	0x0038
        /*0014*/ 	.byte	0x00, 0xf0, 0x11, 0x00


	//----- nvinfo : EIATTR_KPARAM_INFO
	.align		4
.L_13:
        /*0018*/ 	.byte	0x04, 0x17
        /*001a*/ 	.short	(.L_15 - .L_14)
.L_14:
        /*001c*/ 	.word	0x00000000
        /*0020*/ 	.short	0x0006
        /*0022*/ 	.short	0x0030
        /*0024*/ 	.byte	0x00, 0xf4, 0x21, 0x00


	//----- nvinfo : EIATTR_KPARAM_INFO
	.align		4
.L_15:
        /*0028*/ 	.byte	0x04, 0x17
        /*002a*/ 	.short	(.L_17 - .L_16)
.L_16:
        /*002c*/ 	.word	0x00000000
        /*0030*/ 	.short	0x0005
        /*0032*/ 	.short	0x0028
        /*0034*/ 	.byte	0x00, 0xf4, 0x21, 0x00


	//----- nvinfo : EIATTR_KPARAM_INFO
	.align		4
.L_17:
        /*0038*/ 	.byte	0x04, 0x17
        /*003a*/ 	.short	(.L_19 - .L_18)
.L_18:
        /*003c*/ 	.word	0x00000000
        /*0040*/ 	.short	0x0004
        /*0042*/ 	.short	0x0020
        /*0044*/ 	.byte	0x00, 0xf4, 0x21, 0x00


	//----- nvinfo : EIATTR_KPARAM_INFO
	.align		4
.L_19:
        /*0048*/ 	.byte	0x04, 0x17
        /*004a*/ 	.short	(.L_21 - .L_20)
.L_20:
        /*004c*/ 	.word	0x00000000
        /*0050*/ 	.short	0x0003
        /*0052*/ 	.short	0x0018
        /*0054*/ 	.byte	0x00, 0xf4, 0x21, 0x00


	//----- nvinfo : EIATTR_KPARAM_INFO
	.align		4
.L_21:
        /*0058*/ 	.byte	0x04, 0x17
        /*005a*/ 	.short	(.L_23 - .L_22)
.L_22:
        /*005c*/ 	.word	0x00000000
        /*0060*/ 	.short	0x0002
        /*0062*/ 	.short	0x0010
        /*0064*/ 	.byte	0x00, 0xf4, 0x21, 0x00


	//----- nvinfo : EIATTR_KPARAM_INFO
	.align		4
.L_23:
        /*0068*/ 	.byte	0x04, 0x17
        /*006a*/ 	.short	(.L_25 - .L_24)
.L_24:
        /*006c*/ 	.word	0x00000000
        /*0070*/ 	.short	0x0001
        /*0072*/ 	.short	0x0008
        /*0074*/ 	.byte	0x00, 0xf4, 0x21, 0x00


	//----- nvinfo : EIATTR_KPARAM_INFO
	.align		4
.L_25:
        /*0078*/ 	.byte	0x04, 0x17
        /*007a*/ 	.short	(.L_27 - .L_26)
.L_26:
        /*007c*/ 	.word	0x00000000
        /*0080*/ 	.short	0x0000
        /*0082*/ 	.short	0x0000
        /*0084*/ 	.byte	0x00, 0xf4, 0x21, 0x00


	//----- nvinfo : EIATTR_SPARSE_MMA_MASK
	.align		4
.L_27:
        /*0088*/ 	.byte	0x03, 0x50
        /*008a*/ 	.short	0x0000


	//----- nvinfo : EIATTR_MAXREG_COUNT
	.align		4
        /*008c*/ 	.byte	0x03, 0x1b
        /*008e*/ 	.short	0x00ff


	//----- nvinfo : EIATTR_EXIT_INSTR_OFFSETS
	.align		4
        /*0090*/ 	.byte	0x04, 0x1c
        /*0092*/ 	.short	(.L_29 - .L_28)


	//   ....[0]....
.L_28:
        /*0094*/ 	.word	0x00000630


	//----- nvinfo : EIATTR_REQNTID
	.align		4
.L_29:
        /*0098*/ 	.byte	0x04, 0x10
        /*009a*/ 	.short	(.L_31 - .L_30)
.L_30:
        /*009c*/ 	.word	0x00000080
        /*00a0*/ 	.word	0x00000001
        /*00a4*/ 	.word	0x00000001


	//----- nvinfo : EIATTR_CBANK_PARAM_SIZE
	.align		4
.L_31:
        /*00a8*/ 	.byte	0x03, 0x19
        /*00aa*/ 	.short	0x003c


	//----- nvinfo : EIATTR_PARAM_CBANK
	.align		4
        /*00ac*/ 	.byte	0x04, 0x0a
        /*00ae*/ 	.short	(.L_33 - .L_32)
	.align		4
.L_32:
        /*00b0*/ 	.word	index@(.nv.constant0.triton_poi_fused__native_batch_norm_legit_no_training_convolution_relu_8)
        /*00b4*/ 	.short	0x0210
        /*00b6*/ 	.short	0x003c


	//----- nvinfo : EIATTR_SW_WAR
	.align		4
.L_33:
        /*00b8*/ 	.byte	0x04, 0x36
        /*00ba*/ 	.short	(.L_35 - .L_34)
.L_34:
        /*00bc*/ 	.word	0x00000008
.L_35:


//--------------------- .nv.callgraph             --------------------------
	.section	.nv.callgraph,"",@"SHT_CUDA_CALLGRAPH"
	.align	4
	.sectionentsize	8
	.align		4
        /*0000*/ 	.word	0x00000000
	.align		4
        /*0004*/ 	.word	0xffffffff
	.align		4
        /*0008*/ 	.word	0x00000000
	.align		4
        /*000c*/ 	.word	0xfffffffe
	.align		4
        /*0010*/ 	.word	0x00000000
	.align		4
        /*0014*/ 	.word	0xfffffffd
	.align		4
        /*0018*/ 	.word	0x00000000
	.align		4
        /*001c*/ 	.word	0xfffffffc


//--------------------- .nv.constant4             --------------------------
	.section	.nv.constant4,"a",@progbits
	.align	8
	.align		8
.nv.constant4:
        /*0000*/ 	.dword	_$_str
	.align		8
        /*0008*/ 	.dword	_$_str_$_2


//--------------------- .text.triton_poi_fused__native_batch_norm_legit_no_training_convolution_relu_8 --------------------------
	.section	.text.triton_poi_fused__native_batch_norm_legit_no_training_convolution_relu_8,"ax",@progbits
	.align	128
        .global         triton_poi_fused__native_batch_norm_legit_no_training_convolution_relu_8
        .type           triton_poi_fused__native_batch_norm_legit_no_training_convolution_relu_8,@function
        .size           triton_poi_fused__native_batch_norm_legit_no_training_convolution_relu_8,(.L_x_1 - triton_poi_fused__native_batch_norm_legit_no_training_convolution_relu_8)
        .other          triton_poi_fused__native_batch_norm_legit_no_training_convolution_relu_8,@"STO_CUDA_ENTRY STV_DEFAULT"
triton_poi_fused__native_batch_norm_legit_no_training_convolution_relu_8:
.text.triton_poi_fused__native_batch_norm_legit_no_training_convolution_relu_8:
[----:B------:R-:W-:Y:S01]  /*0000*/  LDC R1, c[0x0][0x28] ;  /* 0x00000a00ff017b82 */ /* 0x000fe20000000800 */
[----:B------:R-:W1:Y:S07]  /*0010*/  S2R R0, SR_TID.X ;  /* 0x0000000000007919 */ /* 0x000e6e0000002100 */
[----:B------:R-:W2:Y:S01]  /*0020*/  LDC.64 R12, c[0x0][0x228] ;  /* 0x00008a00ff0c7b82 */ /* 0x000ea20000000a00 */
[----:B------:R-:W-:Y:S01]  /*0030*/  ULDC.64 UR4, c[0x0][0x208] ;  /* 0x0000820000047ab9 */ /* 0x000fe20000000a00 */
[----:B------:R-:W3:Y:S06]  /*0040*/  S2R R5, SR_CTAID.X ;  /* 0x0000000000057919 */ /* 0x000eec0000002500 */
[----:B------:R-:W4:Y:S01]  /*0050*/  LDC.64 R8, c[0x0][0x218] ;  /* 0x00008600ff087b82 */ /* 0x000f220000000a00 */
[----:B------:R-:W-:-:S07]  /*0060*/  HFMA2.MMA R18, -RZ, RZ, 1.625, 0 ;  /* 0x3e800000ff127435 */ /* 0x000fce00000001ff */
[----:B------:R-:W5:Y:S08]  /*0070*/  LDC.64 R26, c[0x0][0x210] ;  /* 0x00008400ff1a7b82 */ /* 0x000f700000000a00 */
[----:B------:R-:W5:Y:S01]  /*0080*/  LDC.64 R20, c[0x0][0x238] ;  /* 0x00008e00ff147b82 */ /* 0x000f620000000a00 */
[----:B-1----:R-:W-:Y:S02]  /*0090*/  SHF.L.U32 R0, R0, 0x2, RZ ;  /* 0x0000000200007819 */ /* 0x002fe400000006ff */
[----:B---3--:R-:W-:-:S02]  /*00a0*/  SHF.R.S32.HI R3, RZ, 0x16, R5 ;  /* 0x00000016ff037819 */ /* 0x008fc40000011405 */
[----:B------:R-:W-:Y:S02]  /*00b0*/  LOP3.LUT R0, R0, 0x1fc, RZ, 0xc0, !PT ;  /* 0x000001fc00007812 */ /* 0x000fe400078ec0ff */
[----:B------:R-:W-:Y:S02]  /*00c0*/  SGXT R3, R3, 0x1 ;  /* 0x000000010303781a */ /* 0x000fe40000000200 */
[----:B------:R-:W-:-:S04]  /*00d0*/  LEA R0, R5, R0, 0x9 ;  /* 0x0000000005007211 */ /* 0x000fc800078e48ff */
[----:B------:R-:W-:-:S04]  /*00e0*/  LEA.HI R3, R3, R0, RZ, 0x8 ;  /* 0x0000000003037211 */ /* 0x000fc800078f40ff */
[----:B------:R-:W-:-:S04]  /*00f0*/  LOP3.LUT R3, R3, 0xffffff00, RZ, 0xc0, !PT ;  /* 0xffffff0003037812 */ /* 0x000fc800078ec0ff */
[----:B------:R-:W-:-:S05]  /*0100*/  IADD3 R19, R0, -R3, RZ ;  /* 0x8000000300137210 */ /* 0x000fca0007ffe0ff */
[----:B--2---:R-:W-:-:S06]  /*0110*/  IMAD.WIDE R12, R19, 0x4, R12 ;  /* 0x00000004130c7825 */ /* 0x004fcc00078e020c */
[----:B------:R-:W2:Y:S01]  /*0120*/  LDG.E.EL.128 R12, desc[UR4][R12.64] ;  /* 0x000000040c0c7981 */ /* 0x000ea2000c2e1d00 */
[----:B----4-:R-:W-:-:S04]  /*0130*/  IMAD.WIDE R8, R19, 0x4, R8 ;  /* 0x0000000413087825 */ /* 0x010fc800078e0208 */
[----:B-----5:R-:W-:Y:S02]  /*0140*/  IMAD.WIDE R26, R0, 0x4, R26 ;  /* 0x00000004001a7825 */ /* 0x020fe400078e021a */
[----:B------:R-:W3:Y:S04]  /*0150*/  LDG.E.EL.128 R8, desc[UR4][R8.64] ;  /* 0x0000000408087981 */ /* 0x000ee8000c2e1d00 */
[----:B------:R-:W3:Y:S01]  /*0160*/  LDG.E.128 R4, desc[UR4][R26.64] ;  /* 0x000000041a047981 */ /* 0x000ee2000c1e1d00 */
[----:B0-----:R-:W-:-:S04]  /*0170*/  IMAD.WIDE R20, R19, 0x4, R20 ;  /* 0x0000000413147825 */ /* 0x001fc800078e0214 */
[----:B--2---:R-:W-:-:S04]  /*0180*/  FADD R2, R12, 9.9999997473787516356e-06 ;  /* 0x3727c5ac0c027421 */ /* 0x004fc80000000000 */
[----:B------:R-:W0:Y:S01]  /*0190*/  MUFU.SQRT R16, R2 ;  /* 0x0000000200107308 */ /* 0x000e220000002000 */
[----:B------:R-:W-:Y:S01]  /*01a0*/  FADD R3, R13, 9.9999997473787516356e-06 ;  /* 0x3727c5ac0d037421 */ /* 0x000fe20000000000 */
[----:B------:R-:W-:Y:S01]  /*01b0*/  FADD R15, R15, 9.9999997473787516356e-06 ;  /* 0x3727c5ac0f0f7421 */ /* 0x000fe20000000000 */
[----:B------:R-:W1:Y:S05]  /*01c0*/  LDC.64 R12, c[0x0][0x220] ;  /* 0x00008800ff0c7b82 */ /* 0x000e6a0000000a00 */
[----:B------:R-:W2:Y:S01]  /*01d0*/  MUFU.SQRT R3, R3 ;  /* 0x0000000300037308 */ /* 0x000ea20000002000 */
[C---:B0-----:R-:W-:Y:S02]  /*01e0*/  FSETP.GT.AND P4, PT, R16.reuse, 8.50705917302346158658e+37, PT ;  /* 0x7e8000001000780b */ /* 0x041fe40003f84000 */
[----:B------:R-:W-:-:S05]  /*01f0*/  FSETP.GEU.AND P0, PT, R16, 1.175494350822287508e-38, PT ;  /* 0x008000001000780b */ /* 0x000fca0003f0e000 */
[----:B------:R-:W0:Y:S01]  /*0200*/  MUFU.SQRT R22, R15 ;  /* 0x0000000f00167308 */ /* 0x000e220000002000 */
[----:B--2---:R-:W-:-:S05]  /*0210*/  FSETP.GT.AND P1, PT, R3, 8.50705917302346158658e+37, PT ;  /* 0x7e8000000300780b */ /* 0x004fca0003f24000 */
[----:B------:R-:W-:Y:S01]  /*0220*/  @P4 FMUL R16, R16, 0.25 ;  /* 0x3e80000010104820 */ /* 0x000fe20000400000 */
[----:B------:R-:W-:-:S03]  /*0230*/  FSETP.GEU.AND P2, PT, R3, 1.175494350822287508e-38, PT ;  /* 0x008000000300780b */ /* 0x000fc60003f4e000 */
[----:B------:R-:W-:-:S04]  /*0240*/  @!P0 FMUL R16, R16, 16777216 ;  /* 0x4b80000010108820 */ /* 0x000fc80000400000 */
[----:B------:R-:W2:Y:S01]  /*0250*/  MUFU.RCP R2, R16 ;  /* 0x0000001000027308 */ /* 0x000ea20000001000 */
[----:B------:R-:W-:Y:S01]  /*0260*/  FADD R14, R14, 9.9999997473787516356e-06 ;  /* 0x3727c5ac0e0e7421 */ /* 0x000fe20000000000 */
[----:B------:R-:W-:Y:S01]  /*0270*/  @P1 FMUL R3, R3, 0.25 ;  /* 0x3e80000003031820 */ /* 0x000fe20000400000 */
[----:B------:R-:W-:Y:S02]  /*0280*/  FSEL R17, R18, 1, P4 ;  /* 0x3f80000012117808 */ /* 0x000fe40002000000 */
[C---:B0-----:R-:W-:Y:S01]  /*0290*/  FSETP.GT.AND P5, PT, R22.reuse, 8.50705917302346158658e+37, PT ;  /* 0x7e8000001600780b */ /* 0x041fe20003fa4000 */
[----:B------:R-:W-:Y:S02]  /*02a0*/  @!P2 FMUL R3, R3, 16777216 ;  /* 0x4b8000000303a820 */ /* 0x000fe40000400000 */
[----:B------:R0:W4:Y:S01]  /*02b0*/  MUFU.SQRT R23, R14 ;  /* 0x0000000e00177308 */ /* 0x0001220000002000 */
[----:B------:R-:W-:Y:S01]  /*02c0*/  @!P0 FMUL R17, R17, 16777216 ;  /* 0x4b80000011118820 */ /* 0x000fe20000400000 */
[----:B------:R-:W-:-:S03]  /*02d0*/  FSETP.GEU.AND P0, PT, R22, 1.175494350822287508e-38, PT ;  /* 0x008000001600780b */ /* 0x000fc60003f0e000 */
[----:B--2---:R-:W-:-:S03]  /*02e0*/  FMUL R2, R2, R17 ;  /* 0x0000001102027220 */ /* 0x004fc60000400000 */
[----:B------:R-:W2:Y:S01]  /*02f0*/  MUFU.RCP R3, R3 ;  /* 0x0000000300037308 */ /* 0x000ea20000001000 */
[----:B------:R-:W5:Y:S01]  /*0300*/  LDC.64 R16, c[0x0][0x230] ;  /* 0x00008c00ff107b82 */ /* 0x000f620000000a00 */
[----:B0-----:R-:W-:Y:S01]  /*0310*/  FSEL R14, R18, 1, P1 ;  /* 0x3f800000120e7808 */ /* 0x001fe20000800000 */
[----:B------:R-:W-:Y:S01]  /*0320*/  @P5 FMUL R22, R22, 0.25 ;  /* 0x3e80000016165820 */ /* 0x000fe20000400000 */
[----:B-1----:R-:W-:Y:S01]  /*0330*/  IMAD.WIDE R12, R19, 0x4, R12 ;  /* 0x00000004130c7825 */ /* 0x002fe200078e020c */
[----:B----4-:R-:W-:-:S03]  /*0340*/  FSETP.GT.AND P3, PT, R23, 8.50705917302346158658e+37, PT ;  /* 0x7e8000001700780b */ /* 0x010fc60003f64000 */
[----:B------:R-:W-:Y:S01]  /*0350*/  @!P2 FMUL R14, R14, 16777216 ;  /* 0x4b8000000e0ea820 */ /* 0x000fe20000400000 */
[----:B------:R-:W-:Y:S01]  /*0360*/  @!P0 FMUL R22, R22, 16777216 ;  /* 0x4b80000016168820 */ /* 0x000fe20000400000 */
[----:B------:R-:W-:-:S03]  /*0370*/  FSETP.GEU.AND P4, PT, R23, 1.175494350822287508e-38, PT ;  /* 0x008000001700780b */ /* 0x000fc60003f8e000 */
[----:B------:R-:W0:Y:S01]  /*0380*/  MUFU.RCP R25, R22 ;  /* 0x0000001600197308 */ /* 0x000e220000001000 */
[----:B--2---:R-:W-:Y:S02]  /*0390*/  FMUL R3, R3, R14 ;  /* 0x0000000e03037220 */ /* 0x004fe40000400000 */
[----:B------:R-:W2:Y:S01]  /*03a0*/  LDG.E.EL.128 R12, desc[UR4][R12.64] ;  /* 0x000000040c0c7981 */ /* 0x000ea2000c2e1d00 */
[C---:B------:R-:W-:Y:S02]  /*03b0*/  FSEL R29, R18.reuse, 1, P3 ;  /* 0x3f800000121d7808 */ /* 0x040fe40001800000 */
[----:B------:R-:W-:Y:S01]  /*03c0*/  FSEL R18, R18, 1, P5 ;  /* 0x3f80000012127808 */ /* 0x000fe20002800000 */
[----:B------:R-:W-:-:S04]  /*03d0*/  @P3 FMUL R23, R23, 0.25 ;  /* 0x3e80000017173820 */ /* 0x000fc80000400000 */
[----:B------:R-:W-:Y:S01]  /*03e0*/  @!P4 FMUL R23, R23, 16777216 ;  /* 0x4b8000001717c820 */ /* 0x000fe20000400000 */
[----:B------:R-:W-:Y:S01]  /*03f0*/  @!P0 FMUL R18, R18, 16777216 ;  /* 0x4b80000012128820 */ /* 0x000fe20000400000 */
[----:B-----5:R-:W-:Y:S02]  /*0400*/  IMAD.WIDE R16, R19, 0x4, R16 ;  /* 0x0000000413107825 */ /* 0x020fe400078e0210 */
[----:B------:R1:W4:Y:S02]  /*0410*/  MUFU.RCP R24, R23 ;  /* 0x0000001700187308 */ /* 0x0003240000001000 */
[----:B0-----:R-:W-:Y:S02]  /*0420*/  FMUL R25, R25, R18 ;  /* 0x0000001219197220 */ /* 0x001fe40000400000 */
[----:B------:R-:W5:Y:S04]  /*0430*/  LDG.E.EL.128 R16, desc[UR4][R16.64] ;  /* 0x0000000410107981 */ /* 0x000f68000c2e1d00 */
[----:B-1----:R-:W5:Y:S01]  /*0440*/  LDG.E.EL.128 R20, desc[UR4][R20.64] ;  /* 0x0000000414147981 */ /* 0x002f62000c2e1d00 */
[C---:B---3--:R-:W-:Y:S01]  /*0450*/  FSETP.GEU.AND P1, PT, R5.reuse, -R9, PT ;  /* 0x800000090500720b */ /* 0x048fe20003f2e000 */
[----:B------:R-:W-:Y:S01]  /*0460*/  FADD R5, R5, R9 ;  /* 0x0000000905057221 */ /* 0x000fe20000000000 */
[C---:B------:R-:W-:Y:S01]  /*0470*/  FSETP.GEU.AND P0, PT, R4.reuse, -R8, PT ;  /* 0x800000080400720b */ /* 0x040fe20003f0e000 */
[----:B------:R-:W-:Y:S01]  /*0480*/  FADD R4, R4, R8 ;  /* 0x0000000804047221 */ /* 0x000fe20000000000 */
[C---:B------:R-:W-:Y:S01]  /*0490*/  FSETP.GEU.AND P2, PT, R6.reuse, -R10, PT ;  /* 0x8000000a0600720b */ /* 0x040fe20003f4e000 */
[----:B------:R-:W0:Y:S01]  /*04a0*/  LDC.64 R8, c[0x0][0x240] ;  /* 0x00009000ff087b82 */ /* 0x000e220000000a00 */
[----:B------:R-:W-:Y:S01]  /*04b0*/  FADD R6, R6, R10 ;  /* 0x0000000a06067221 */ /* 0x000fe20000000000 */
[----:B------:R-:W-:-:S02]  /*04c0*/  FSEL R10, R5, RZ, P1 ;  /* 0x000000ff050a7208 */ /* 0x000fc40000800000 */
[C---:B------:R-:W-:Y:S01]  /*04d0*/  FSETP.GEU.AND P1, PT, R7.reuse, -R11, PT ;  /* 0x8000000b0700720b */ /* 0x040fe20003f2e000 */
[----:B------:R-:W-:Y:S01]  /*04e0*/  FADD R7, R7, R11 ;  /* 0x0000000b07077221 */ /* 0x000fe20000000000 */
[----:B------:R-:W-:Y:S01]  /*04f0*/  FSEL R11, R4, RZ, P0 ;  /* 0x000000ff040b7208 */ /* 0x000fe20000000000 */
[----:B------:R-:W-:-:S04]  /*0500*/  @!P4 FMUL R29, R29, 16777216 ;  /* 0x4b8000001d1dc820 */ /* 0x000fc80000400000 */
[----:B----4-:R-:W-:Y:S01]  /*0510*/  FMUL R24, R24, R29 ;  /* 0x0000001d18187220 */ /* 0x010fe20000400000 */
[----:B------:R-:W-:Y:S01]  /*0520*/  STG.E.128 desc[UR4][R26.64], R4 ;  /* 0x000000041a007986 */ /* 0x000fe2000c101d04 */
[----:B0-----:R-:W-:-:S04]  /*0530*/  IMAD.WIDE R8, R0, 0x4, R8 ;  /* 0x0000000400087825 */ /* 0x001fc800078e0208 */
[----:B--2---:R-:W-:Y:S01]  /*0540*/  FADD R10, -R13, R10 ;  /* 0x0000000a0d0a7221 */ /* 0x004fe20000000100 */
[----:B------:R-:W-:Y:S01]  /*0550*/  FADD R13, -R12, R11 ;  /* 0x0000000b0c0d7221 */ /* 0x000fe20000000100 */
[----:B------:R-:W-:Y:S02]  /*0560*/  FSEL R11, R6, RZ, P2 ;  /* 0x000000ff060b7208 */ /* 0x000fe40001000000 */
[----:B------:R-:W-:-:S03]  /*0570*/  FSEL R12, R7, RZ, P1 ;  /* 0x000000ff070c7208 */ /* 0x000fc60000800000 */
[----:B------:R-:W-:Y:S02]  /*0580*/  FADD R11, -R14, R11 ;  /* 0x0000000b0e0b7221 */ /* 0x000fe40000000100 */
[----:B------:R-:W-:Y:S01]  /*0590*/  FADD R12, -R15, R12 ;  /* 0x0000000c0f0c7221 */ /* 0x000fe20000000100 */
[----:B------:R-:W-:Y:S01]  /*05a0*/  FMUL R13, R13, R2 ;  /* 0x000000020d0d7220 */ /* 0x000fe20000400000 */
[----:B------:R-:W-:Y:S01]  /*05b0*/  FMUL R10, R10, R3 ;  /* 0x000000030a0a7220 */ /* 0x000fe20000400000 */
[----:B------:R-:W-:Y:S01]  /*05c0*/  FMUL R11, R11, R24 ;  /* 0x000000180b0b7220 */ /* 0x000fe20000400000 */
[----:B------:R-:W-:Y:S01]  /*05d0*/  FMUL R12, R12, R25 ;  /* 0x000000190c0c7220 */ /* 0x000fe20000400000 */
[----:B-----5:R-:W-:Y:S01]  /*05e0*/  FFMA R16, R16, R13, R20 ;  /* 0x0000000d10107223 */ /* 0x020fe20000000014 */
[----:B------:R-:W-:Y:S01]  /*05f0*/  FFMA R17, R17, R10, R21 ;  /* 0x0000000a11117223 */ /* 0x000fe20000000015 */
[----:B------:R-:W-:Y:S01]  /*0600*/  FFMA R18, R18, R11, R22 ;  /* 0x0000000b12127223 */ /* 0x000fe20000000016 */
[----:B------:R-:W-:-:S05]  /*0610*/  FFMA R19, R19, R12, R23 ;  /* 0x0000000c13137223 */ /* 0x000fca0000000017 */
[----:B------:R-:W-:Y:S01]  /*0620*/  STG.E.128 desc[UR4][R8.64], R16 ;  /* 0x0000001008007986 */ /* 0x000fe2000c101d04 */
[----:B------:R-:W-:Y:S05]  /*0630*/  EXIT ;  /* 0x000000000000794d */ /* 0x000fea0003800000 */
.L_x_0:
[----:B------:R-:W-:-:S00]  /*0640*/  BRA `(.L_x_0) ;  /* 0xfffffffc00fc7947 */ /* 0x000fc0000383ffff */
[----:B------:R-:W-:-:S00]  /*0650*/  NOP ;  /* 0x0000000000007918 */ /* 0x000fc00000000000 */
        /* <DEDUP_REMOVED lines=10> */
.L_x_1:


//--------------------- .nv.global.init           --------------------------
	.section	.nv.global.init,"aw",@progbits
.nv.global.init:
	.type		_$_str,@object
	.size		_$_str,(_$_str_$_2 - _$_str)
_$_str:
        /*0000*/ 	.byte	0x5f, 0x5f, 0x43, 0x55, 0x44, 0x41, 0x5f, 0x46, 0x54, 0x5a, 0x00
	.type		_$_str_$_2,@object
	.size		_$_str_$_2,(.L_1 - _$_str_$_2)
_$_str_$_2:
        /*000b*/ 	.byte	0x5f, 0x5f, 0x43, 0x55, 0x44, 0x41, 0x5f, 0x50, 0x52, 0x45, 0x43, 0x5f, 0x53, 0x51, 0x52, 0x54
        /*001b*/ 	.byte	0x00
.L_1:


//--------------------- .nv.constant0.triton_poi_fused__native_batch_norm_legit_no_training_convolution_relu_8 --------------------------
	.section	.nv.constant0.triton_poi_fused__native_batch_norm_legit_no_training_convolution_relu_8,"a",@progbits
	.sectionflags	@""
	.align	4
.nv.constant0.triton_poi_fused__native_batch_norm_legit_no_training_convolution_relu_8:
	.zero		588
